//
// Generated by NVIDIA NVVM Compiler
//
// Compiler Build ID: CL-36424714
// Cuda compilation tools, release 13.0, V13.0.88
// Based on NVVM 20.0.0
//

.version 9.0
.target sm_100
.address_size 64

	// .globl	_Z10add_vectorPfS_ii

.visible .entry _Z10add_vectorPfS_ii(
	.param .u64 .ptr .align 1 _Z10add_vectorPfS_ii_param_0,
	.param .u64 .ptr .align 1 _Z10add_vectorPfS_ii_param_1,
	.param .u32 _Z10add_vectorPfS_ii_param_2,
	.param .u32 _Z10add_vectorPfS_ii_param_3
)
{
	.reg .pred 	%p<6>;
	.reg .b16 	%rs<3>;
	.reg .b32 	%r<22>;
	.reg .b32 	%f<19>;
	.reg .b64 	%rd<21>;

	ld.param.u64 	%rd10, [_Z10add_vectorPfS_ii_param_0];
	ld.param.u64 	%rd9, [_Z10add_vectorPfS_ii_param_1];
	ld.param.u32 	%r12, [_Z10add_vectorPfS_ii_param_2];
	ld.param.u32 	%r13, [_Z10add_vectorPfS_ii_param_3];
	cvta.to.global.u64 	%rd1, %rd10;
	mov.u32 	%r1, %tid.x;
	shl.b32 	%r2, %r12, 1;
	add.s32 	%r3, %r2, %r1;
	setp.ge.u32 	%p1, %r3, %r13;
	@%p1 bra 	$L__BB0_7;
	cvta.to.global.u64 	%rd11, %rd9;
	sub.s32 	%r14, %r3, %r12;
	mul.wide.u32 	%rd12, %r14, 4;
	add.s64 	%rd2, %rd11, %rd12;
	mov.b32 	%r15, 0;
	st.global.u32 	[%rd2], %r15;
	setp.lt.s32 	%p2, %r12, 0;
	@%p2 bra 	$L__BB0_7;
	setp.lt.u32 	%p3, %r2, 3;
	mov.b32 	%r20, 0;
	mov.f32 	%f17, 0f00000000;
	@%p3 bra 	$L__BB0_5;
	add.s32 	%r17, %r2, 1;
	and.b32  	%r20, %r17, 2147483644;
	neg.s32 	%r19, %r20;
	mul.wide.u32 	%rd13, %r1, 4;
	add.s64 	%rd14, %rd13, %rd1;
	add.s64 	%rd19, %rd14, 8;
	mov.f32 	%f17, 0f00000000;
$L__BB0_4:
	ld.global.f32 	%f8, [%rd19+-8];
	add.f32 	%f9, %f8, %f17;
	st.global.f32 	[%rd2], %f9;
	ld.global.f32 	%f10, [%rd19+-4];
	add.f32 	%f11, %f10, %f9;
	st.global.f32 	[%rd2], %f11;
	ld.global.f32 	%f12, [%rd19];
	add.f32 	%f13, %f12, %f11;
	st.global.f32 	[%rd2], %f13;
	ld.global.f32 	%f14, [%rd19+4];
	add.f32 	%f17, %f14, %f13;
	st.global.f32 	[%rd2], %f17;
	add.s32 	%r19, %r19, 4;
	add.s64 	%rd19, %rd19, 16;
	setp.ne.s32 	%p4, %r19, 0;
	@%p4 bra 	$L__BB0_4;
$L__BB0_5:
	cvt.u64.u32 	%rd15, %r1;
	cvt.u64.u32 	%rd16, %r20;
	add.s64 	%rd17, %rd15, %rd16;
	shl.b64 	%rd18, %rd17, 2;
	add.s64 	%rd20, %rd1, %rd18;
	cvt.u16.u32 	%rs1, %r12;
	and.b16  	%rs2, %rs1, 1;
	mul.wide.u16 	%r18, %rs2, 2;
	neg.s32 	%r21, %r18;
$L__BB0_6:
	.pragma "nounroll";
	ld.global.f32 	%f15, [%rd20];
	add.f32 	%f17, %f15, %f17;
	st.global.f32 	[%rd2], %f17;
	add.s64 	%rd20, %rd20, 4;
	add.s32 	%r21, %r21, 1;
	setp.ne.s32 	%p5, %r21, 1;
	@%p5 bra 	$L__BB0_6;
$L__BB0_7:
	ret;

}


// ===== COMPILED SASS (sm_100) =====

	.target	sm_100

	.elftype	@"ET_EXEC"


//--------------------- .note.nv.tkinfo           --------------------------
	.section	.note.nv.tkinfo,"",@"SHT_NOTE"
	.sectionflags	@"SHF_NOTE_NV_TKINFO"
	.tkinfo
        /*0018*/ 	.word	0x00000002
        /*0030*/ 	.string	""
        /*0030*/ 	.string	"ptxas"
        /*0030*/ 	.string	"Cuda compilation tools, release 13.0, V13.0.88"
        /*0030*/ 	.string	"Build cuda_13.0.r13.0/compiler.36424714_0"
        /*0030*/ 	.string	"-arch sm_100 -m 64 "



//--------------------- .note.nv.cuinfo           --------------------------
	.section	.note.nv.cuinfo,"",@"SHT_NOTE"
	.sectionflags	@"SHF_NOTE_NV_CUINFO"
        /*0018*/ 	.short	0x0002
        /*001a*/ 	.short	0x0064
        /*001c*/ 	.short	0x0082
	.zero		2


//--------------------- .nv.info                  --------------------------
	.section	.nv.info,"",@"SHT_CUDA_INFO"
	.align	4


	//----- nvinfo : EIATTR_REGCOUNT
	.align		4
        /*0000*/ 	.byte	0x04, 0x2f
        /*0002*/ 	.short	(.L_1 - .L_0)
	.align		4
.L_0:
        /*0004*/ 	.word	index@(_Z10add_vectorPfS_ii)
        /*0008*/ 	.word	0x00000012


	//----- nvinfo : EIATTR_FRAME_SIZE
	.align		4
.L_1:
        /*000c*/ 	.byte	0x04, 0x11
        /*000e*/ 	.short	(.L_3 - .L_2)
	.align		4
.L_2:
        /*0010*/ 	.word	index@(_Z10add_vectorPfS_ii)
        /*0014*/ 	.word	0x00000000


	//----- nvinfo : EIATTR_MIN_STACK_SIZE
	.align		4
.L_3:
        /*0018*/ 	.byte	0x04, 0x12
        /*001a*/ 	.short	(.L_5 - .L_4)
	.align		4
.L_4:
        /*001c*/ 	.word	index@(_Z10add_vectorPfS_ii)
        /*0020*/ 	.word	0x00000000
.L_5:


//--------------------- .nv.compat                --------------------------
	.section	.nv.compat,"",@"SHT_CUDA_COMPAT_INFO"
	.align	4
        /*0000*/ 	.byte	0x02, 0x09, 0x00, 0x00, 0x02, 0x02, 0x01, 0x00, 0x02, 0x05, 0x05, 0x00, 0x03, 0x07, 0x01, 0x01
        /*0010*/ 	.byte	0x02, 0x03, 0x00, 0x00, 0x02, 0x06, 0x01, 0x00, 0x04, 0x0b, 0x08, 0x00, 0x09, 0x00, 0x00, 0x00
        /*0020*/ 	.byte	0x00, 0x00, 0x00, 0x00


//--------------------- .nv.info._Z10add_vectorPfS_ii --------------------------
	.section	.nv.info._Z10add_vectorPfS_ii,"",@"SHT_CUDA_INFO"
	.sectionflags	@""
	.align	4


	//----- nvinfo : EIATTR_CUDA_API_VERSION
	.align		4
        /*0000*/ 	.byte	0x04, 0x37
        /*0002*/ 	.short	(.L_7 - .L_6)
.L_6:
        /*0004*/ 	.word	0x00000082


	//----- nvinfo : EIATTR_KPARAM_INFO
	.align		4
.L_7:
        /*0008*/ 	.byte	0x04, 0x17
        /*000a*/ 	.short	(.L_9 - .L_8)
.L_8:
        /*000c*/ 	.word	0x00000000
        /*0010*/ 	.short	0x0003
        /*0012*/ 	.short	0x0014
        /*0014*/ 	.byte	0x00, 0xf0, 0x11, 0x00


	//----- nvinfo : EIATTR_KPARAM_INFO
	.align		4
.L_9:
        /*0018*/ 	.byte	0x04, 0x17
        /*001a*/ 	.short	(.L_11 - .L_10)
.L_10:
        /*001c*/ 	.word	0x00000000
        /*0020*/ 	.short	0x0002
        /*0022*/ 	.short	0x0010
        /*0024*/ 	.byte	0x00, 0xf0, 0x11, 0x00


	//----- nvinfo : EIATTR_KPARAM_INFO
	.align		4
.L_11:
        /*0028*/ 	.byte	0x04, 0x17
        /*002a*/ 	.short	(.L_13 - .L_12)
.L_12:
        /*002c*/ 	.word	0x00000000
        /*0030*/ 	.short	0x0001
        /*0032*/ 	.short	0x0008
        /*0034*/ 	.byte	0x00, 0xf5, 0x21, 0x00


	//----- nvinfo : EIATTR_KPARAM_INFO
	.align		4
.L_13:
        /*0038*/ 	.byte	0x04, 0x17
        /*003a*/ 	.short	(.L_15 - .L_14)
.L_14:
        /*003c*/ 	.word	0x00000000
        /*0040*/ 	.short	0x0000
        /*0042*/ 	.short	0x0000
        /*0044*/ 	.byte	0x00, 0xf5, 0x21, 0x00


	//----- nvinfo : EIATTR_SPARSE_MMA_MASK
	.align		4
.L_15:
        /*0048*/ 	.byte	0x03, 0x50
        /*004a*/ 	.short	0x0000


	//----- nvinfo : EIATTR_MAXREG_COUNT
	.align		4
        /*004c*/ 	.byte	0x03, 0x1b
        /*004e*/ 	.short	0x00ff


	//----- nvinfo : EIATTR_MERCURY_ISA_VERSION
	.align		4
        /*0050*/ 	.byte	0x03, 0x5f
        /*0052*/ 	.short	0x0101


	//----- nvinfo : EIATTR_VRC_CTA_INIT_COUNT
	.align		4
        /*0054*/ 	.byte	0x02, 0x4a
	.zero		1
	.zero		1


	//----- nvinfo : EIATTR_EXIT_INSTR_OFFSETS
	.align		4
        /*0058*/ 	.byte	0x04, 0x1c
        /*005a*/ 	.short	(.L_17 - .L_16)


	//   ....[0]....
.L_16:
        /*005c*/ 	.word	0x00000060


	//   ....[1]....
        /*0060*/ 	.word	0x000000d0


	//   ....[2]....
        /*0064*/ 	.word	0x000009f0


	//----- nvinfo : EIATTR_CBANK_PARAM_SIZE
	.align		4
.L_17:
        /*0068*/ 	.byte	0x03, 0x19
        /*006a*/ 	.short	0x0018


	//----- nvinfo : EIATTR_PARAM_CBANK
	.align		4
        /*006c*/ 	.byte	0x04, 0x0a
        /*006e*/ 	.short	(.L_19 - .L_18)
	.align		4
.L_18:
        /*0070*/ 	.word	index@(.nv.constant0._Z10add_vectorPfS_ii)
        /*0074*/ 	.short	0x0380
        /*0076*/ 	.short	0x0018


	//----- nvinfo : EIATTR_SW_WAR
	.align		4
.L_19:
        /*0078*/ 	.byte	0x04, 0x36
        /*007a*/ 	.short	(.L_21 - .L_20)
.L_20:
        /*007c*/ 	.word	0x00000008
.L_21:


//--------------------- .nv.callgraph             --------------------------
	.section	.nv.callgraph,"",@"SHT_CUDA_CALLGRAPH"
	.align	4
	.sectionentsize	8
	.align		4
        /*0000*/ 	.word	0x00000000
	.align		4
        /*0004*/ 	.word	0xffffffff
	.align		4
        /*0008*/ 	.word	0x00000000
	.align		4
        /*000c*/ 	.word	0xfffffffe
	.align		4
        /*0010*/ 	.word	0x00000000
	.align		4
        /*0014*/ 	.word	0xfffffffd
	.align		4
        /*0018*/ 	.word	0x00000000
	.align		4
        /*001c*/ 	.word	0xfffffffc


//--------------------- .text._Z10add_vectorPfS_ii --------------------------
	.section	.text._Z10add_vectorPfS_ii,"ax",@progbits
	.align	128
        .global         _Z10add_vectorPfS_ii
        .type           _Z10add_vectorPfS_ii,@function
        .size           _Z10add_vectorPfS_ii,(.L_x_7 - _Z10add_vectorPfS_ii)
        .other          _Z10add_vectorPfS_ii,@"STO_CUDA_ENTRY STV_DEFAULT"
_Z10add_vectorPfS_ii:
.text._Z10add_vectorPfS_ii:
[----:B------:R-:W-:Y:S01]  /*0000*/  LDC R1, c[0x0][0x37c] ;  /* 0x0000df00ff017b82 */ /* 0x000fe20000000800 */
[----:B------:R-:W0:Y:S01]  /*0010*/  S2R R0, SR_TID.X ;  /* 0x0000000000007919 */ /* 0x000e220000002100 */
[----:B------:R-:W1:Y:S02]  /*0020*/  LDCU.64 UR8, c[0x0][0x390] ;  /* 0x00007200ff0877ac */ /* 0x000e640008000a00 */
[----:B-1----:R-:W-:-:S06]  /*0030*/  USHF.L.U32 UR5, UR8, 0x1, URZ ;  /* 0x0000000108057899 */ /* 0x002fcc00080006ff */
[----:B0-----:R-:W-:-:S04]  /*0040*/  IADD3 R4, PT, PT, R0, UR5, RZ ;  /* 0x0000000500047c10 */ /* 0x001fc8000fffe0ff */
[----:B------:R-:W-:-:S13]  /*0050*/  ISETP.GE.U32.AND P0, PT, R4, UR9, PT ;  /* 0x0000000904007c0c */ /* 0x000fda000bf06070 */
[----:B------:R-:W-:Y:S05]  /*0060*/  @P0 EXIT ;  /* 0x000000000000094d */ /* 0x000fea0003800000 */
[----:B------:R-:W0:Y:S01]  /*0070*/  LDC.64 R2, c[0x0][0x388] ;  /* 0x0000e200ff027b82 */ /* 0x000e220000000a00 */
[----:B------:R-:W1:Y:S01]  /*0080*/  LDCU.64 UR6, c[0x0][0x358] ;  /* 0x00006b00ff0677ac */ /* 0x000e620008000a00 */
[----:B------:R-:W-:Y:S02]  /*0090*/  ISETP.LE.AND P0, PT, RZ, UR8, PT ;  /* 0x00000008ff007c0c */ /* 0x000fe4000bf03270 */
[----:B------:R-:W-:-:S05]  /*00a0*/  IADD3 R5, PT, PT, R4, -UR8, RZ ;  /* 0x8000000804057c10 */ /* 0x000fca000fffe0ff */
[----:B0-----:R-:W-:-:S05]  /*00b0*/  IMAD.WIDE.U32 R2, R5, 0x4, R2 ;  /* 0x0000000405027825 */ /* 0x001fca00078e0002 */
[----:B-1----:R0:W-:Y:S01]  /*00c0*/  STG.E desc[UR6][R2.64], RZ ;  /* 0x000000ff02007986 */ /* 0x0021e2000c101906 */
[----:B------:R-:W-:Y:S05]  /*00d0*/  @!P0 EXIT ;  /* 0x000000000000894d */ /* 0x000fea0003800000 */
[----:B------:R-:W-:Y:S01]  /*00e0*/  UISETP.GE.U32.AND UP0, UPT, UR5, 0x3, UPT ;  /* 0x000000030500788c */ /* 0x000fe2000bf06070 */
[----:B------:R-:W-:Y:S01]  /*00f0*/  HFMA2 R7, -RZ, RZ, 0, 0 ;  /* 0x00000000ff077431 */ /* 0x000fe200000001ff */
[----:B------:R-:W-:-:S07]  /*0100*/  UMOV UR4, URZ ;  /* 0x000000ff00047c82 */ /* 0x000fce0008000000 */
[----:B------:R-:W-:Y:S05]  /*0110*/  BRA.U !UP0, `(.L_x_0) ;  /* 0x0000000508f07547 */ /* 0x000fea000b800000 */
[----:B------:R-:W1:Y:S01]  /*0120*/  LDC.64 R4, c[0x0][0x380] ;  /* 0x0000e000ff047b82 */ /* 0x000e620000000a00 */
[----:B------:R-:W-:Y:S01]  /*0130*/  UIADD3 UR4, UPT, UPT, UR5, 0x1, URZ ;  /* 0x0000000105047890 */ /* 0x000fe2000fffe0ff */
[----:B------:R-:W-:-:S03]  /*0140*/  MOV R7, RZ ;  /* 0x000000ff00077202 */ /* 0x000fc60000000f00 */
[----:B------:R-:W-:-:S04]  /*0150*/  ULOP3.LUT UR4, UR4, 0x7ffffffc, URZ, 0xc0, !UPT ;  /* 0x7ffffffc04047892 */ /* 0x000fc8000f8ec0ff */
[----:B------:R-:W-:-:S04]  /*0160*/  UIADD3 UR5, UPT, UPT, -UR4, URZ, URZ ;  /* 0x000000ff04057290 */ /* 0x000fc8000fffe1ff */
[----:B------:R-:W-:Y:S01]  /*0170*/  UISETP.GE.AND UP0, UPT, UR5, URZ, UPT ;  /* 0x000000ff0500728c */ /* 0x000fe2000bf06270 */
[----:B-1----:R-:W-:-:S03]  /*0180*/  IMAD.WIDE.U32 R4, R0, 0x4, R4 ;  /* 0x0000000400047825 */ /* 0x002fc600078e0004 */
[----:B------:R-:W-:-:S04]  /*0190*/  IADD3 R4, P0, PT, R4, 0x8, RZ ;  /* 0x0000000804047810 */ /* 0x000fc80007f1e0ff */
[----:B------:R-:W-:Y:S01]  /*01a0*/  IADD3.X R5, PT, PT, RZ, R5, RZ, P0, !PT ;  /* 0x00000005ff057210 */ /* 0x000fe200007fe4ff */
[----:B------:R-:W-:Y:S08]  /*01b0*/  BRA.U UP0, `(.L_x_1) ;  /* 0x00000005007c7547 */ /* 0x000ff0000b800000 */
[----:B------:R-:W-:Y:S02]  /*01c0*/  UIADD3 UR8, UPT, UPT, -UR5, URZ, URZ ;  /* 0x000000ff05087290 */ /* 0x000fe4000fffe1ff */
[----:B------:R-:W-:Y:S02]  /*01d0*/  UPLOP3.LUT UP0, UPT, UPT, UPT, UPT, 0x80, 0x8 ;  /* 0x000000000008789c */ /* 0x000fe40003f0f070 */
[----:B------:R-:W-:-:S09]  /*01e0*/  UISETP.GT.AND UP1, UPT, UR8, 0xc, UPT ;  /* 0x0000000c0800788c */ /* 0x000fd2000bf24270 */
[----:B------:R-:W-:Y:S05]  /*01f0*/  BRA.U !UP1, `(.L_x_2) ;  /* 0x0000000109e07547 */ /* 0x000fea000b800000 */
[----:B------:R-:W-:-:S11]  /*0200*/  UPLOP3.LUT UP0, UPT, UPT, UPT, UPT, 0x40, 0x4 ;  /* 0x000000000004789c */ /* 0x000fd60003f0e870 */
.L_x_3:
[----:B------:R-:W2:Y:S02]  /*0210*/  LDG.E R6, desc[UR6][R4.64+-0x8] ;  /* 0xfffff80604067981 */ /* 0x000ea4000c1e1900 */
[----:B--2-4-:R-:W-:-:S05]  /*0220*/  FADD R7, R6, R7 ;  /* 0x0000000706077221 */ /* 0x014fca0000000000 */
[----:B------:R1:W-:Y:S04]  /*0230*/  STG.E desc[UR6][R2.64], R7 ;  /* 0x0000000702007986 */ /* 0x0003e8000c101906 */
[----:B------:R-:W2:Y:S02]  /*0240*/  LDG.E R6, desc[UR6][R4.64+-0x4] ;  /* 0xfffffc0604067981 */ /* 0x000ea4000c1e1900 */
[----:B--2---:R-:W-:-:S05]  /*0250*/  FADD R9, R7, R6 ;  /* 0x0000000607097221 */ /* 0x004fca0000000000 */
[----:B------:R2:W-:Y:S04]  /*0260*/  STG.E desc[UR6][R2.64], R9 ;  /* 0x0000000902007986 */ /* 0x0005e8000c101906 */
[----:B------:R-:W3:Y:S02]  /*0270*/  LDG.E R6, desc[UR6][R4.64] ;  /* 0x0000000604067981 */ /* 0x000ee4000c1e1900 */
[----:B---3--:R-:W-:-:S05]  /*0280*/  FADD R11, R9, R6 ;  /* 0x00000006090b7221 */ /* 0x008fca0000000000 */
[----:B------:R3:W-:Y:S04]  /*0290*/  STG.E desc[UR6][R2.64], R11 ;  /* 0x0000000b02007986 */ /* 0x0007e8000c101906 */
[----:B------:R-:W4:Y:S02]  /*02a0*/  LDG.E R6, desc[UR6][R4.64+0x4] ;  /* 0x0000040604067981 */ /* 0x000f24000c1e1900 */
[----:B----4-:R-:W-:-:S05]  /*02b0*/  FADD R13, R11, R6 ;  /* 0x000000060b0d7221 */ /* 0x010fca0000000000 */
[----:B------:R4:W-:Y:S04]  /*02c0*/  STG.E desc[UR6][R2.64], R13 ;  /* 0x0000000d02007986 */ /* 0x0009e8000c101906 */
[----:B------:R-:W1:Y:S02]  /*02d0*/  LDG.E R6, desc[UR6][R4.64+0x8] ;  /* 0x0000080604067981 */ /* 0x000e64000c1e1900 */
[----:B-1----:R-:W-:-:S05]  /*02e0*/  FADD R7, R13, R6 ;  /* 0x000000060d077221 */ /* 0x002fca0000000000 */
        /* <DEDUP_REMOVED lines=12> */
[----:B------:R-:W-:Y:S04]  /*03b0*/  STG.E desc[UR6][R2.64], R7 ;  /* 0x0000000702007986 */ /* 0x000fe8000c101906 */
        /* <DEDUP_REMOVED lines=18> */
[----:B------:R-:W2:Y:S01]  /*04e0*/  LDG.E R6, desc[UR6][R4.64+0x34] ;  /* 0x0000340604067981 */ /* 0x000ea2000c1e1900 */
[----:B------:R-:W-:-:S04]  /*04f0*/  UIADD3 UR5, UPT, UPT, UR5, 0x10, URZ ;  /* 0x0000001005057890 */ /* 0x000fc8000fffe0ff */
[----:B------:R-:W-:Y:S01]  /*0500*/  UISETP.GE.AND UP1, UPT, UR5, -0xc, UPT ;  /* 0xfffffff40500788c */ /* 0x000fe2000bf26270 */
[----:B--2---:R-:W-:Y:S01]  /*0510*/  FADD R7, R11, R6 ;  /* 0x000000060b077221 */ /* 0x004fe20000000000 */
[----:B------:R-:W-:-:S04]  /*0520*/  IADD3 R6, P0, PT, R4, 0x40, RZ ;  /* 0x0000004004067810 */ /* 0x000fc80007f1e0ff */
[----:B------:R4:W-:Y:S01]  /*0530*/  STG.E desc[UR6][R2.64], R7 ;  /* 0x0000000702007986 */ /* 0x0009e2000c101906 */
[----:B---3--:R-:W-:Y:S02]  /*0540*/  IADD3.X R13, PT, PT, RZ, R5, RZ, P0, !PT ;  /* 0x00000005ff0d7210 */ /* 0x008fe400007fe4ff */
[----:B------:R-:W-:Y:S02]  /*0550*/  MOV R4, R6 ;  /* 0x0000000600047202 */ /* 0x000fe40000000f00 */
[----:B------:R-:W-:Y:S01]  /*0560*/  MOV R5, R13 ;  /* 0x0000000d00057202 */ /* 0x000fe20000000f00 */
[----:B------:R-:W-:Y:S06]  /*0570*/  BRA.U !UP1, `(.L_x_3) ;  /* 0xfffffffd09247547 */ /* 0x000fec000b83ffff */
.L_x_2:
[----:B------:R-:W-:-:S04]  /*0580*/  UIADD3 UR8, UPT, UPT, -UR5, URZ, URZ ;  /* 0x000000ff05087290 */ /* 0x000fc8000fffe1ff */
[----:B------:R-:W-:-:S09]  /*0590*/  UISETP.GT.AND UP1, UPT, UR8, 0x4, UPT ;  /* 0x000000040800788c */ /* 0x000fd2000bf24270 */
[----:B------:R-:W-:Y:S05]  /*05a0*/  BRA.U !UP1, `(.L_x_4) ;  /* 0x0000000109787547 */ /* 0x000fea000b800000 */
[----:B------:R-:W4:Y:S02]  /*05b0*/  LDG.E R6, desc[UR6][R4.64+-0x8] ;  /* 0xfffff80604067981 */ /* 0x000f24000c1e1900 */
[----:B----4-:R-:W-:-:S05]  /*05c0*/  FADD R7, R7, R6 ;  /* 0x0000000607077221 */ /* 0x010fca0000000000 */
[----:B------:R-:W-:Y:S04]  /*05d0*/  STG.E desc[UR6][R2.64], R7 ;  /* 0x0000000702007986 */ /* 0x000fe8000c101906 */
[----:B------:R-:W2:Y:S02]  /*05e0*/  LDG.E R6, desc[UR6][R4.64+-0x4] ;  /* 0xfffffc0604067981 */ /* 0x000ea4000c1e1900 */
[----:B--2---:R-:W-:-:S05]  /*05f0*/  FADD R9, R7, R6 ;  /* 0x0000000607097221 */ /* 0x004fca0000000000 */
        /* <DEDUP_REMOVED lines=17> */
[----:B------:R-:W-:Y:S02]  /*0710*/  UIADD3 UR5, UPT, UPT, UR5, 0x8, URZ ;  /* 0x0000000805057890 */ /* 0x000fe4000fffe0ff */
[----:B------:R-:W-:Y:S01]  /*0720*/  UPLOP3.LUT UP0, UPT, UPT, UPT, UPT, 0x40, 0x4 ;  /* 0x000000000004789c */ /* 0x000fe20003f0e870 */
[----:B--2---:R-:W-:Y:S01]  /*0730*/  FADD R7, R11, R6 ;  /* 0x000000060b077221 */ /* 0x004fe20000000000 */
[----:B------:R-:W-:-:S04]  /*0740*/  IADD3 R6, P0, PT, R4, 0x20, RZ ;  /* 0x0000002004067810 */ /* 0x000fc80007f1e0ff */
[----:B------:R4:W-:Y:S01]  /*0750*/  STG.E desc[UR6][R2.64], R7 ;  /* 0x0000000702007986 */ /* 0x0009e2000c101906 */
[----:B---3--:R-:W-:Y:S02]  /*0760*/  IADD3.X R13, PT, PT, RZ, R5, RZ, P0, !PT ;  /* 0x00000005ff0d7210 */ /* 0x008fe400007fe4ff */
[----:B------:R-:W-:Y:S02]  /*0770*/  MOV R4, R6 ;  /* 0x0000000600047202 */ /* 0x000fe40000000f00 */
[----:B------:R-:W-:-:S07]  /*0780*/  MOV R5, R13 ;  /* 0x0000000d00057202 */ /* 0x000fce0000000f00 */
.L_x_4:
[----:B------:R-:W-:-:S09]  /*0790*/  UISETP.NE.OR UP0, UPT, UR5, URZ, UP0 ;  /* 0x000000ff0500728c */ /* 0x000fd20008705670 */
[----:B------:R-:W-:Y:S05]  /*07a0*/  BRA.U !UP0, `(.L_x_0) ;  /* 0x00000001084c7547 */ /* 0x000fea000b800000 */
.L_x_1:
[----:B------:R-:W4:Y:S02]  /*07b0*/  LDG.E R6, desc[UR6][R4.64+-0x8] ;  /* 0xfffff80604067981 */ /* 0x000f24000c1e1900 */
[----:B----4-:R-:W-:-:S05]  /*07c0*/  FADD R9, R6, R7 ;  /* 0x0000000706097221 */ /* 0x010fca0000000000 */
[----:B------:R1:W-:Y:S04]  /*07d0*/  STG.E desc[UR6][R2.64], R9 ;  /* 0x0000000902007986 */ /* 0x0003e8000c101906 */
[----:B--2---:R-:W2:Y:S02]  /*07e0*/  LDG.E R6, desc[UR6][R4.64+-0x4] ;  /* 0xfffffc0604067981 */ /* 0x004ea4000c1e1900 */
[----:B--2---:R-:W-:-:S05]  /*07f0*/  FADD R11, R9, R6 ;  /* 0x00000006090b7221 */ /* 0x004fca0000000000 */
[----:B------:R2:W-:Y:S04]  /*0800*/  STG.E desc[UR6][R2.64], R11 ;  /* 0x0000000b02007986 */ /* 0x0005e8000c101906 */
[----:B------:R-:W3:Y:S02]  /*0810*/  LDG.E R6, desc[UR6][R4.64] ;  /* 0x0000000604067981 */ /* 0x000ee4000c1e1900 */
[----:B---3--:R-:W-:-:S05]  /*0820*/  FADD R13, R11, R6 ;  /* 0x000000060b0d7221 */ /* 0x008fca0000000000 */
[----:B------:R2:W-:Y:S04]  /*0830*/  STG.E desc[UR6][R2.64], R13 ;  /* 0x0000000d02007986 */ /* 0x0005e8000c101906 */
[----:B------:R-:W3:Y:S01]  /*0840*/  LDG.E R6, desc[UR6][R4.64+0x4] ;  /* 0x0000040604067981 */ /* 0x000ee2000c1e1900 */
[----:B------:R-:W-:-:S04]  /*0850*/  UIADD3 UR5, UPT, UPT, UR5, 0x4, URZ ;  /* 0x0000000405057890 */ /* 0x000fc8000fffe0ff */
[----:B------:R-:W-:Y:S01]  /*0860*/  UISETP.NE.AND UP0, UPT, UR5, URZ, UPT ;  /* 0x000000ff0500728c */ /* 0x000fe2000bf05270 */
[----:B---3--:R-:W-:Y:S01]  /*0870*/  FADD R7, R13, R6 ;  /* 0x000000060d077221 */ /* 0x008fe20000000000 */
[----:B------:R-:W-:-:S04]  /*0880*/  IADD3 R6, P0, PT, R4, 0x10, RZ ;  /* 0x0000001004067810 */ /* 0x000fc80007f1e0ff */
[----:B------:R2:W-:Y:S01]  /*0890*/  STG.E desc[UR6][R2.64], R7 ;  /* 0x0000000702007986 */ /* 0x0005e2000c101906 */
[----:B-1----:R-:W-:Y:S02]  /*08a0*/  IADD3.X R9, PT, PT, RZ, R5, RZ, P0, !PT ;  /* 0x00000005ff097210 */ /* 0x002fe400007fe4ff */
[----:B------:R-:W-:Y:S02]  /*08b0*/  MOV R4, R6 ;  /* 0x0000000600047202 */ /* 0x000fe40000000f00 */
[----:B------:R-:W-:Y:S01]  /*08c0*/  MOV R5, R9 ;  /* 0x0000000900057202 */ /* 0x000fe20000000f00 */
[----:B------:R-:W-:Y:S06]  /*08d0*/  BRA.U UP0, `(.L_x_1) ;  /* 0xfffffffd00b47547 */ /* 0x000fec000b83ffff */
.L_x_0:
[----:B------:R-:W1:Y:S01]  /*08e0*/  LDCU.U16 UR5, c[0x0][0x390] ;  /* 0x00007200ff0577ac */ /* 0x000e620008000400 */
[----:B------:R-:W-:Y:S01]  /*08f0*/  IADD3 R0, P0, PT, R0, UR4, RZ ;  /* 0x0000000400007c10 */ /* 0x000fe2000ff1e0ff */
[----:B------:R-:W3:Y:S03]  /*0900*/  LDCU.64 UR8, c[0x0][0x380] ;  /* 0x00007000ff0877ac */ /* 0x000ee60008000a00 */
[----:B------:R-:W-:Y:S01]  /*0910*/  IADD3.X R5, PT, PT, RZ, RZ, RZ, P0, !PT ;  /* 0x000000ffff057210 */ /* 0x000fe200007fe4ff */
[----:B-1----:R-:W-:Y:S01]  /*0920*/  USHF.L.U32 UR5, UR5, 0x1, URZ ;  /* 0x0000000105057899 */ /* 0x002fe200080006ff */
[----:B---3--:R-:W-:-:S03]  /*0930*/  LEA R4, P1, R0, UR8, 0x2 ;  /* 0x0000000800047c11 */ /* 0x008fc6000f8210ff */
[----:B------:R-:W-:Y:S01]  /*0940*/  ULOP3.LUT UR4, UR5, 0x2, URZ, 0xe2, !UPT ;  /* 0x0000000205047892 */ /* 0x000fe2000f8ee2ff */
[----:B------:R-:W-:-:S03]  /*0950*/  LEA.HI.X R5, R0, UR9, R5, 0x2, P1 ;  /* 0x0000000900057c11 */ /* 0x000fc600088f1405 */
[----:B------:R-:W-:-:S12]  /*0960*/  UIADD3 UR4, UPT, UPT, -UR4, URZ, URZ ;  /* 0x000000ff04047290 */ /* 0x000fd8000fffe1ff */
.L_x_5:
[----:B-1----:R1:W2:Y:S01]  /*0970*/  LDG.E R0, desc[UR6][R4.64] ;  /* 0x0000000604007981 */ /* 0x0022a2000c1e1900 */
[----:B------:R-:W-:-:S04]  /*0980*/  UIADD3 UR4, UPT, UPT, UR4, 0x1, URZ ;  /* 0x0000000104047890 */ /* 0x000fc8000fffe0ff */
[----:B------:R-:W-:Y:S01]  /*0990*/  UISETP.NE.AND UP0, UPT, UR4, 0x1, UPT ;  /* 0x000000010400788c */ /* 0x000fe2000bf05270 */
[----:B-1----:R-:W-:-:S04]  /*09a0*/  IADD3 R4, P0, PT, R4, 0x4, RZ ;  /* 0x0000000404047810 */ /* 0x002fc80007f1e0ff */
[----:B------:R-:W-:Y:S01]  /*09b0*/  IADD3.X R5, PT, PT, RZ, R5, RZ, P0, !PT ;  /* 0x00000005ff057210 */ /* 0x000fe200007fe4ff */
[----:B--2-4-:R-:W-:-:S05]  /*09c0*/  FADD R7, R0, R7 ;  /* 0x0000000700077221 */ /* 0x014fca0000000000 */
[----:B------:R1:W-:Y:S01]  /*09d0*/  STG.E desc[UR6][R2.64], R7 ;  /* 0x0000000702007986 */ /* 0x0003e2000c101906 */
[----:B------:R-:W-:Y:S05]  /*09e0*/  BRA.U UP0, `(.L_x_5) ;  /* 0xfffffffd00e07547 */ /* 0x000fea000b83ffff */
[----:B------:R-:W-:Y:S05]  /*09f0*/  EXIT ;  /* 0x000000000000794d */ /* 0x000fea0003800000 */
.L_x_6:
[----:B------:R-:W-:-:S00]  /*0a00*/  BRA `(.L_x_6) ;  /* 0xfffffffc00fc7947 */ /* 0x000fc0000383ffff */
[----:B------:R-:W-:-:S00]  /*0a10*/  NOP ;  /* 0x0000000000007918 */ /* 0x000fc00000000000 */
        /* <DEDUP_REMOVED lines=14> */
.L_x_7:


//--------------------- .nv.shared.reserved.0     --------------------------
	.section	.nv.shared.reserved.0,"aw",@nobits
	.weak		__nv_reservedSMEM_offset_0_alias
	.size		__nv_reservedSMEM_offset_0_alias, 0, 64
	.other		__nv_reservedSMEM_offset_0_alias,@"STO_CUDA_RESERVED_SHARED STV_DEFAULT"
__nv_reservedSMEM_offset_0_alias:
	.zero		0
	.zero		64


//--------------------- .nv.constant0._Z10add_vectorPfS_ii --------------------------
	.section	.nv.constant0._Z10add_vectorPfS_ii,"a",@progbits
	.sectionflags	@""
	.align	4
.nv.constant0._Z10add_vectorPfS_ii:
	.zero		920


//--------------------- SYMBOLS --------------------------

	.type		.nv.reservedSmem.offset0,@object
	.size		.nv.reservedSmem.offset0,0x4
